	.headerflags	@"EF_CUDA_TEXMODE_UNIFIED EF_CUDA_64BIT_ADDRESS EF_CUDA_ACCELERATORS EF_CUDA_SM90 EF_CUDA_VIRTUAL_SM(EF_CUDA_SM90)"
	.elftype	@"ET_EXEC"


//--------------------- .nv.info                  --------------------------
	.section	.nv.info,"",@"SHT_CUDA_INFO"
	.align	4


	//----- nvinfo : EIATTR_REGCOUNT
	.align		4
        /*0000*/ 	.byte	0x04, 0x2f
        /*0002*/ 	.short	(.L_1 - .L_0)
	.align		4
.L_0:
        /*0004*/ 	.word	index@(triton_poi_fused_convolution_13)
        /*0008*/ 	.word	0x0000000c


	//----- nvinfo : EIATTR_MIN_STACK_SIZE
	.align		4
.L_1:
        /*000c*/ 	.byte	0x04, 0x12
        /*000e*/ 	.short	(.L_3 - .L_2)
	.align		4
.L_2:
        /*0010*/ 	.word	index@(triton_poi_fused_convolution_13)
        /*0014*/ 	.word	0x00000000


	//----- nvinfo : EIATTR_FRAME_SIZE
	.align		4
.L_3:
        /*0018*/ 	.byte	0x04, 0x11
        /*001a*/ 	.short	(.L_5 - .L_4)
	.align		4
.L_4:
        /*001c*/ 	.word	index@(triton_poi_fused_convolution_13)
        /*0020*/ 	.word	0x00000000


	//----- nvinfo : EIATTR_MIN_STACK_SIZE
	.align		4
.L_5:
        /*0024*/ 	.byte	0x04, 0x12
        /*0026*/ 	.short	(.L_7 - .L_6)
	.align		4
.L_6:
        /*0028*/ 	.word	index@(triton_poi_fused_convolution_13)
        /*002c*/ 	.word	0x00000000
.L_7:


//--------------------- .nv.info.triton_poi_fused_convolution_13 --------------------------
	.section	.nv.info.triton_poi_fused_convolution_13,"",@"SHT_CUDA_INFO"
	.sectionflags	@""
	.align	4


	//----- nvinfo : EIATTR_CUDA_API_VERSION
	.align		4
        /*0000*/ 	.byte	0x04, 0x37
        /*0002*/ 	.short	(.L_9 - .L_8)
.L_8:
        /*0004*/ 	.word	0x0000007c


	//----- nvinfo : EIATTR_KPARAM_INFO
	.align		4
.L_9:
        /*0008*/ 	.byte	0x04, 0x17
        /*000a*/ 	.short	(.L_11 - .L_10)
.L_10:
        /*000c*/ 	.word	0x00000000
        /*0010*/ 	.short	0x0002
        /*0012*/ 	.short	0x0010
        /*0014*/ 	.byte	0x00, 0xf0, 0x11, 0x00


	//----- nvinfo : EIATTR_KPARAM_INFO
	.align		4
.L_11:
        /*0018*/ 	.byte	0x04, 0x17
        /*001a*/ 	.short	(.L_13 - .L_12)
.L_12:
        /*001c*/ 	.word	0x00000000
        /*0020*/ 	.short	0x0001
        /*0022*/ 	.short	0x0008
        /*0024*/ 	.byte	0x00, 0xf4, 0x21, 0x00


	//----- nvinfo : EIATTR_KPARAM_INFO
	.align		4
.L_13:
        /*0028*/ 	.byte	0x04, 0x17
        /*002a*/ 	.short	(.L_15 - .L_14)
.L_14:
        /*002c*/ 	.word	0x00000000
        /*0030*/ 	.short	0x0000
        /*0032*/ 	.short	0x0000
        /*0034*/ 	.byte	0x00, 0xf4, 0x21, 0x00


	//----- nvinfo : EIATTR_SPARSE_MMA_MASK
	.align		4
.L_15:
        /*0038*/ 	.byte	0x03, 0x50
        /*003a*/ 	.short	0x0000


	//----- nvinfo : EIATTR_MAXREG_COUNT
	.align		4
        /*003c*/ 	.byte	0x03, 0x1b
        /*003e*/ 	.short	0x00ff


	//----- nvinfo : EIATTR_EXIT_INSTR_OFFSETS
	.align		4
        /*0040*/ 	.byte	0x04, 0x1c
        /*0042*/ 	.short	(.L_17 - .L_16)


	//   ....[0]....
.L_16:
        /*0044*/ 	.word	0x00000180


	//   ....[1]....
        /*0048*/ 	.word	0x000001a0


	//----- nvinfo : EIATTR_REQNTID
	.align		4
.L_17:
        /*004c*/ 	.byte	0x04, 0x10
        /*004e*/ 	.short	(.L_19 - .L_18)
.L_18:
        /*0050*/ 	.word	0x00000080
        /*0054*/ 	.word	0x00000001
        /*0058*/ 	.word	0x00000001


	//----- nvinfo : EIATTR_CBANK_PARAM_SIZE
	.align		4
.L_19:
        /*005c*/ 	.byte	0x03, 0x19
        /*005e*/ 	.short	0x0014


	//----- nvinfo : EIATTR_PARAM_CBANK
	.align		4
        /*0060*/ 	.byte	0x04, 0x0a
        /*0062*/ 	.short	(.L_21 - .L_20)
	.align		4
.L_20:
        /*0064*/ 	.word	index@(.nv.constant0.triton_poi_fused_convolution_13)
        /*0068*/ 	.short	0x0210
        /*006a*/ 	.short	0x0014


	//----- nvinfo : EIATTR_SW_WAR
	.align		4
.L_21:
        /*006c*/ 	.byte	0x04, 0x36
        /*006e*/ 	.short	(.L_23 - .L_22)
.L_22:
        /*0070*/ 	.word	0x00000008
.L_23:


//--------------------- .nv.callgraph             --------------------------
	.section	.nv.callgraph,"",@"SHT_CUDA_CALLGRAPH"
	.align	4
	.sectionentsize	8
	.align		4
        /*0000*/ 	.word	0x00000000
	.align		4
        /*0004*/ 	.word	0xffffffff
	.align		4
        /*0008*/ 	.word	0x00000000
	.align		4
        /*000c*/ 	.word	0xfffffffe
	.align		4
        /*0010*/ 	.word	0x00000000
	.align		4
        /*0014*/ 	.word	0xfffffffd
	.align		4
        /*0018*/ 	.word	0x00000000
	.align		4
        /*001c*/ 	.word	0xfffffffc


//--------------------- .text.triton_poi_fused_convolution_13 --------------------------
	.section	.text.triton_poi_fused_convolution_13,"ax",@progbits
	.align	128
        .global         triton_poi_fused_convolution_13
        .type           triton_poi_fused_convolution_13,@function
        .size           triton_poi_fused_convolution_13,(.L_x_1 - triton_poi_fused_convolution_13)
        .other          triton_poi_fused_convolution_13,@"STO_CUDA_ENTRY STV_DEFAULT"
triton_poi_fused_convolution_13:
.text.triton_poi_fused_convolution_13:
[----:B------:R-:W0:Y:S02]  /*0000*/  LDC R1, c[0x0][0x28] ;  /* 0x00000a00ff017b82 */ /* 0x000e240000000800 */
[----:B------:R-:W1:Y:S01]  /*0010*/  S2R R0, SR_TID.X ;  /* 0x0000000000007919 */ /* 0x000e620000002100 */
[----:B------:R-:W2:Y:S01]  /*0020*/  LDC.64 R4, c[0x0][0x218] ;  /* 0x00008600ff047b82 */ /* 0x000ea20000000a00 */
[----:B------:R-:W-:Y:S01]  /*0030*/  ULDC.64 UR4, c[0x0][0x208] ;  /* 0x0000820000047ab9 */ /* 0x000fe20000000a00 */
[----:B------:R-:W3:Y:S01]  /*0040*/  S2R R7, SR_CTAID.X ;  /* 0x0000000000077919 */ /* 0x000ee20000002500 */
[----:B-1----:R-:W-:Y:S02]  /*0050*/  LOP3.LUT R0, R0, 0x7f, RZ, 0xc0, !PT ;  /* 0x0000007f00007812 */ /* 0x002fe400078ec0ff */
[----:B---3--:R-:W-:-:S03]  /*0060*/  SHF.R.S32.HI R2, RZ, 0x18, R7 ;  /* 0x00000018ff027819 */ /* 0x008fc60000011407 */
[----:B------:R-:W-:Y:S01]  /*0070*/  IMAD R7, R7, 0x80, R0 ;  /* 0x0000008007077824 */ /* 0x000fe200078e0200 */
[----:B------:R-:W-:Y:S02]  /*0080*/  SGXT R0, R2, 0x1 ;  /* 0x000000010200781a */ /* 0x000fe40000000200 */
[----:B------:R-:W1:Y:S02]  /*0090*/  LDC.64 R2, c[0x0][0x210] ;  /* 0x00008400ff027b82 */ /* 0x000e640000000a00 */
[----:B------:R-:W-:Y:S02]  /*00a0*/  ISETP.GE.AND P0, PT, R7, 0x800, PT ;  /* 0x000008000700780c */ /* 0x000fe40003f06270 */
[----:B------:R-:W-:-:S04]  /*00b0*/  LEA.HI R0, R0, R7, RZ, 0x2 ;  /* 0x0000000700007211 */ /* 0x000fc800078f10ff */
[--C-:B------:R-:W-:Y:S02]  /*00c0*/  SHF.R.S32.HI R6, RZ, 0x2, R0.reuse ;  /* 0x00000002ff067819 */ /* 0x100fe40000011400 */
[----:B------:R-:W-:Y:S01]  /*00d0*/  SHF.R.S32.HI R9, RZ, 0x1f, R0 ;  /* 0x0000001fff097819 */ /* 0x000fe20000011400 */
[----:B------:R-:W-:-:S03]  /*00e0*/  IMAD.MOV.U32 R0, RZ, RZ, RZ ;  /* 0x000000ffff007224 */ /* 0x000fc600078e00ff */
[----:B------:R-:W-:-:S04]  /*00f0*/  LEA.HI R9, R9, R6, RZ, 0x7 ;  /* 0x0000000609097211 */ /* 0x000fc800078f38ff */
[----:B------:R-:W-:-:S05]  /*0100*/  LOP3.LUT R9, R9, 0xffffff80, RZ, 0xc0, !PT ;  /* 0xffffff8009097812 */ /* 0x000fca00078ec0ff */
[----:B------:R-:W-:Y:S02]  /*0110*/  IMAD.IADD R9, R6, 0x1, -R9 ;  /* 0x0000000106097824 */ /* 0x000fe400078e0a09 */
[----:B-1----:R-:W-:-:S04]  /*0120*/  IMAD.WIDE R2, R7, 0x4, R2 ;  /* 0x0000000407027825 */ /* 0x002fc800078e0202 */
[----:B------:R-:W-:Y:S01]  /*0130*/  IMAD.MOV.U32 R7, RZ, RZ, RZ ;  /* 0x000000ffff077224 */ /* 0x000fe200078e00ff */
[----:B------:R-:W3:Y:S01]  /*0140*/  @!P0 LDG.E R0, desc[UR4][R2.64] ;  /* 0x0000000402008981 */ /* 0x000ee2000c1e1900 */
[----:B--2---:R-:W-:-:S05]  /*0150*/  IMAD.WIDE R4, R9, 0x4, R4 ;  /* 0x0000000409047825 */ /* 0x004fca00078e0204 */
[----:B------:R-:W3:Y:S02]  /*0160*/  @!P0 LDG.E.EL R7, desc[UR4][R4.64] ;  /* 0x0000000404078981 */ /* 0x000ee4000c2e1900 */
[----:B---3--:R-:W-:Y:S01]  /*0170*/  FADD R7, R7, R0 ;  /* 0x0000000007077221 */ /* 0x008fe20000000000 */
[----:B------:R-:W-:Y:S06]  /*0180*/  @P0 EXIT ;  /* 0x000000000000094d */ /* 0x000fec0003800000 */
[----:B------:R-:W-:Y:S01]  /*0190*/  STG.E desc[UR4][R2.64], R7 ;  /* 0x0000000702007986 */ /* 0x000fe2000c101904 */
[----:B------:R-:W-:Y:S05]  /*01a0*/  EXIT ;  /* 0x000000000000794d */ /* 0x000fea0003800000 */
.L_x_0:
[----:B------:R-:W-:-:S00]  /*01b0*/  BRA `(.L_x_0) ;  /* 0xfffffffc00fc7947 */ /* 0x000fc0000383ffff */
[----:B------:R-:W-:-:S00]  /*01c0*/  NOP ;  /* 0x0000000000007918 */ /* 0x000fc00000000000 */
        /* <DEDUP_REMOVED lines=11> */
.L_x_1:


//--------------------- .nv.constant0.triton_poi_fused_convolution_13 --------------------------
	.section	.nv.constant0.triton_poi_fused_convolution_13,"a",@progbits
	.sectionflags	@""
	.align	4
.nv.constant0.triton_poi_fused_convolution_13:
	.zero		548
